//
// Generated by NVIDIA NVVM Compiler
//
// Compiler Build ID: CL-36424714
// Cuda compilation tools, release 13.0, V13.0.88
// Based on NVVM 20.0.0
//

.version 9.0
.target sm_100
.address_size 64

	// .globl	_Z6squarePfS_
.extern .func  (.param .b32 func_retval0) vprintf
(
	.param .b64 vprintf_param_0,
	.param .b64 vprintf_param_1
)
;
.global .align 1 .b8 $str[33] = {116, 104, 114, 101, 97, 100, 32, 37, 100, 32, 105, 110, 32, 98, 108, 111, 99, 107, 32, 37, 100, 58, 32, 105, 100, 120, 32, 61, 32, 37, 100, 10};

.visible .entry _Z6squarePfS_(
	.param .u64 .ptr .align 1 _Z6squarePfS__param_0,
	.param .u64 .ptr .align 1 _Z6squarePfS__param_1
)
{
	.local .align 8 .b8 	__local_depot0[16];
	.reg .b64 	%SP;
	.reg .b64 	%SPL;
	.reg .b32 	%r<7>;
	.reg .b32 	%f<3>;
	.reg .b64 	%rd<12>;

	mov.u64 	%SPL, __local_depot0;
	cvta.local.u64 	%SP, %SPL;
	ld.param.u64 	%rd1, [_Z6squarePfS__param_0];
	ld.param.u64 	%rd2, [_Z6squarePfS__param_1];
	cvta.to.global.u64 	%rd3, %rd1;
	cvta.to.global.u64 	%rd4, %rd2;
	add.u64 	%rd5, %SP, 0;
	add.u64 	%rd6, %SPL, 0;
	mov.u32 	%r1, %ntid.x;
	mov.u32 	%r2, %ctaid.x;
	mov.u32 	%r3, %tid.x;
	mad.lo.s32 	%r4, %r1, %r2, %r3;
	st.local.v2.u32 	[%rd6], {%r3, %r2};
	st.local.u32 	[%rd6+8], %r4;
	mov.u64 	%rd7, $str;
	cvta.global.u64 	%rd8, %rd7;
	{ // callseq 0, 0
	.param .b64 param0;
	st.param.b64 	[param0], %rd8;
	.param .b64 param1;
	st.param.b64 	[param1], %rd5;
	.param .b32 retval0;
	call.uni (retval0), 
	vprintf, 
	(
	param0, 
	param1
	);
	ld.param.b32 	%r5, [retval0];
	} // callseq 0
	mul.wide.s32 	%rd9, %r4, 4;
	add.s64 	%rd10, %rd4, %rd9;
	ld.global.f32 	%f1, [%rd10];
	mul.f32 	%f2, %f1, %f1;
	add.s64 	%rd11, %rd3, %rd9;
	st.global.f32 	[%rd11], %f2;
	ret;

}


// ===== COMPILED SASS (sm_100) =====

	.target	sm_100

	.elftype	@"ET_EXEC"


//--------------------- .note.nv.tkinfo           --------------------------
	.section	.note.nv.tkinfo,"",@"SHT_NOTE"
	.sectionflags	@"SHF_NOTE_NV_TKINFO"
	.tkinfo
        /*0018*/ 	.word	0x00000002
        /*0030*/ 	.string	""
        /*0030*/ 	.string	"ptxas"
        /*0030*/ 	.string	"Cuda compilation tools, release 13.0, V13.0.88"
        /*0030*/ 	.string	"Build cuda_13.0.r13.0/compiler.36424714_0"
        /*0030*/ 	.string	"-arch sm_100 -m 64 "



//--------------------- .note.nv.cuinfo           --------------------------
	.section	.note.nv.cuinfo,"",@"SHT_NOTE"
	.sectionflags	@"SHF_NOTE_NV_CUINFO"
        /*0018*/ 	.short	0x0002
        /*001a*/ 	.short	0x0064
        /*001c*/ 	.short	0x0082
	.zero		2


//--------------------- .nv.info                  --------------------------
	.section	.nv.info,"",@"SHT_CUDA_INFO"
	.align	4


	//----- nvinfo : EIATTR_REGCOUNT
	.align		4
        /*0000*/ 	.byte	0x04, 0x2f
        /*0002*/ 	.short	(.L_2 - .L_1)
	.align		4
.L_1:
        /*0004*/ 	.word	index@(_Z6squarePfS_)
        /*0008*/ 	.word	0x00000018


	//----- nvinfo : EIATTR_FRAME_SIZE
	.align		4
.L_2:
        /*000c*/ 	.byte	0x04, 0x11
        /*000e*/ 	.short	(.L_4 - .L_3)
	.align		4
.L_3:
        /*0010*/ 	.word	index@(_Z6squarePfS_)
        /*0014*/ 	.word	0x00000010


	//----- nvinfo : EIATTR_MIN_STACK_SIZE
	.align		4
.L_4:
        /*0018*/ 	.byte	0x04, 0x12
        /*001a*/ 	.short	(.L_6 - .L_5)
	.align		4
.L_5:
        /*001c*/ 	.word	index@(_Z6squarePfS_)
        /*0020*/ 	.word	0x00000010
.L_6:


//--------------------- .nv.compat                --------------------------
	.section	.nv.compat,"",@"SHT_CUDA_COMPAT_INFO"
	.align	4
        /*0000*/ 	.byte	0x02, 0x09, 0x00, 0x00, 0x02, 0x02, 0x01, 0x00, 0x02, 0x05, 0x05, 0x00, 0x03, 0x07, 0x01, 0x01
        /*0010*/ 	.byte	0x02, 0x03, 0x00, 0x00, 0x02, 0x06, 0x01, 0x00, 0x04, 0x0b, 0x08, 0x00, 0x09, 0x00, 0x00, 0x00
        /*0020*/ 	.byte	0x00, 0x00, 0x00, 0x00


//--------------------- .nv.info._Z6squarePfS_    --------------------------
	.section	.nv.info._Z6squarePfS_,"",@"SHT_CUDA_INFO"
	.sectionflags	@""
	.align	4


	//----- nvinfo : EIATTR_CUDA_API_VERSION
	.align		4
        /*0000*/ 	.byte	0x04, 0x37
        /*0002*/ 	.short	(.L_8 - .L_7)
.L_7:
        /*0004*/ 	.word	0x00000082


	//----- nvinfo : EIATTR_KPARAM_INFO
	.align		4
.L_8:
        /*0008*/ 	.byte	0x04, 0x17
        /*000a*/ 	.short	(.L_10 - .L_9)
.L_9:
        /*000c*/ 	.word	0x00000000
        /*0010*/ 	.short	0x0001
        /*0012*/ 	.short	0x0008
        /*0014*/ 	.byte	0x00, 0xf5, 0x21, 0x00


	//----- nvinfo : EIATTR_KPARAM_INFO
	.align		4
.L_10:
        /*0018*/ 	.byte	0x04, 0x17
        /*001a*/ 	.short	(.L_12 - .L_11)
.L_11:
        /*001c*/ 	.word	0x00000000
        /*0020*/ 	.short	0x0000
        /*0022*/ 	.short	0x0000
        /*0024*/ 	.byte	0x00, 0xf5, 0x21, 0x00


	//----- nvinfo : EIATTR_SPARSE_MMA_MASK
	.align		4
.L_12:
        /*0028*/ 	.byte	0x03, 0x50
        /*002a*/ 	.short	0x0000


	//----- nvinfo : EIATTR_MAXREG_COUNT
	.align		4
        /*002c*/ 	.byte	0x03, 0x1b
        /*002e*/ 	.short	0x00ff


	//----- nvinfo : EIATTR_EXTERNS
	.align		4
        /*0030*/ 	.byte	0x04, 0x0f
        /*0032*/ 	.short	(.L_14 - .L_13)


	//   ....[0]....
	.align		4
.L_13:
        /*0034*/ 	.word	index@(vprintf)


	//----- nvinfo : EIATTR_MERCURY_ISA_VERSION
	.align		4
.L_14:
        /*0038*/ 	.byte	0x03, 0x5f
        /*003a*/ 	.short	0x0101


	//----- nvinfo : EIATTR_VRC_CTA_INIT_COUNT
	.align		4
        /*003c*/ 	.byte	0x02, 0x4a
	.zero		1
	.zero		1


	//----- nvinfo : EIATTR_SYSCALL_OFFSETS
	.align		4
        /*0040*/ 	.byte	0x04, 0x46
        /*0042*/ 	.short	(.L_16 - .L_15)


	//   ....[0]....
.L_15:
        /*0044*/ 	.word	0x00000130


	//----- nvinfo : EIATTR_EXIT_INSTR_OFFSETS
	.align		4
.L_16:
        /*0048*/ 	.byte	0x04, 0x1c
        /*004a*/ 	.short	(.L_18 - .L_17)


	//   ....[0]....
.L_17:
        /*004c*/ 	.word	0x000001b0


	//----- nvinfo : EIATTR_CBANK_PARAM_SIZE
	.align		4
.L_18:
        /*0050*/ 	.byte	0x03, 0x19
        /*0052*/ 	.short	0x0010


	//----- nvinfo : EIATTR_PARAM_CBANK
	.align		4
        /*0054*/ 	.byte	0x04, 0x0a
        /*0056*/ 	.short	(.L_20 - .L_19)
	.align		4
.L_19:
        /*0058*/ 	.word	index@(.nv.constant0._Z6squarePfS_)
        /*005c*/ 	.short	0x0380
        /*005e*/ 	.short	0x0010


	//----- nvinfo : EIATTR_SW_WAR
	.align		4
.L_20:
        /*0060*/ 	.byte	0x04, 0x36
        /*0062*/ 	.short	(.L_22 - .L_21)
.L_21:
        /*0064*/ 	.word	0x00000008
.L_22:


//--------------------- .nv.callgraph             --------------------------
	.section	.nv.callgraph,"",@"SHT_CUDA_CALLGRAPH"
	.align	4
	.sectionentsize	8
	.align		4
        /*0000*/ 	.word	0x00000000
	.align		4
        /*0004*/ 	.word	0xffffffff
	.align		4
        /*0008*/ 	.word	index@(_Z6squarePfS_)
	.align		4
        /*000c*/ 	.word	index@(vprintf)
	.align		4
        /*0010*/ 	.word	0x00000000
	.align		4
        /*0014*/ 	.word	0xfffffffe
	.align		4
        /*0018*/ 	.word	0x00000000
	.align		4
        /*001c*/ 	.word	0xfffffffd
	.align		4
        /*0020*/ 	.word	0x00000000
	.align		4
        /*0024*/ 	.word	0xfffffffc


//--------------------- .nv.constant4             --------------------------
	.section	.nv.constant4,"a",@progbits
	.align	8
	.align		8
.nv.constant4:
        /*0000*/ 	.dword	vprintf
	.align		8
        /*0008*/ 	.dword	$str


//--------------------- .text._Z6squarePfS_       --------------------------
	.section	.text._Z6squarePfS_,"ax",@progbits
	.align	128
        .global         _Z6squarePfS_
        .type           _Z6squarePfS_,@function
        .size           _Z6squarePfS_,(.L_x_2 - _Z6squarePfS_)
        .other          _Z6squarePfS_,@"STO_CUDA_ENTRY STV_DEFAULT"
_Z6squarePfS_:
.text._Z6squarePfS_:
[----:B------:R-:W0:Y:S01]  /*0000*/  LDC R1, c[0x0][0x37c] ;  /* 0x0000df00ff017b82 */ /* 0x000e220000000800 */
[----:B------:R-:W1:Y:S01]  /*0010*/  S2R R11, SR_CTAID.X ;  /* 0x00000000000b7919 */ /* 0x000e620000002500 */
[----:B------:R-:W2:Y:S01]  /*0020*/  LDCU UR5, c[0x0][0x2fc] ;  /* 0x00005f80ff0577ac */ /* 0x000ea20008000800 */
[----:B0-----:R-:W-:Y:S01]  /*0030*/  IADD3 R1, PT, PT, R1, -0x10, RZ ;  /* 0xfffffff001017810 */ /* 0x001fe20007ffe0ff */
[----:B------:R-:W1:Y:S01]  /*0040*/  S2R R10, SR_TID.X ;  /* 0x00000000000a7919 */ /* 0x000e620000002100 */
[----:B------:R-:W1:Y:S01]  /*0050*/  LDCU UR6, c[0x0][0x360] ;  /* 0x00006c00ff0677ac */ /* 0x000e620008000800 */
[----:B------:R-:W-:Y:S01]  /*0060*/  MOV R0, 0x0 ;  /* 0x0000000000007802 */ /* 0x000fe20000000f00 */
[----:B------:R-:W0:Y:S03]  /*0070*/  LDCU UR4, c[0x0][0x2f8] ;  /* 0x00005f00ff0477ac */ /* 0x000e260008000800 */
[----:B------:R3:W4:Y:S01]  /*0080*/  LDC.64 R8, c[0x4][R0] ;  /* 0x0100000000087b82 */ /* 0x0007220000000a00 */
[----:B------:R-:W1:Y:S01]  /*0090*/  LDCU.64 UR36, c[0x0][0x358] ;  /* 0x00006b00ff2477ac */ /* 0x000e620008000a00 */
[----:B0-----:R-:W-:-:S04]  /*00a0*/  IADD3 R6, P0, PT, R1, UR4, RZ ;  /* 0x0000000401067c10 */ /* 0x001fc8000ff1e0ff */
[----:B--2---:R-:W-:Y:S01]  /*00b0*/  IADD3.X R7, PT, PT, RZ, UR5, RZ, P0, !PT ;  /* 0x00000005ff077c10 */ /* 0x004fe200087fe4ff */
[----:B-1----:R-:W-:Y:S01]  /*00c0*/  IMAD R2, R11, UR6, R10 ;  /* 0x000000060b027c24 */ /* 0x002fe2000f8e020a */
[----:B------:R3:W-:Y:S01]  /*00d0*/  STL.64 [R1], R10 ;  /* 0x0000000a01007387 */ /* 0x0007e20000100a00 */
[----:B------:R-:W0:Y:S03]  /*00e0*/  LDCU.64 UR6, c[0x4][0x8] ;  /* 0x01000100ff0677ac */ /* 0x000e260008000a00 */
[----:B------:R3:W-:Y:S01]  /*00f0*/  STL [R1+0x8], R2 ;  /* 0x0000080201007387 */ /* 0x0007e20000100800 */
[----:B0-----:R-:W-:Y:S02]  /*0100*/  MOV R4, UR6 ;  /* 0x0000000600047c02 */ /* 0x001fe40008000f00 */
[----:B---34-:R-:W-:-:S07]  /*0110*/  MOV R5, UR7 ;  /* 0x0000000700057c02 */ /* 0x018fce0008000f00 */
[----:B------:R-:W-:-:S07]  /*0120*/  LEPC R20, `(.L_x_0) ;  /* 0x000000001014794e */ /* 0x000fce0000000000 */
[----:B------:R-:W-:Y:S05]  /*0130*/  CALL.ABS.NOINC R8 ;  /* 0x0000000008007343 */ /* 0x000fea0003c00000 */
.L_x_0:
[----:B------:R-:W0:Y:S08]  /*0140*/  LDC.64 R4, c[0x0][0x388] ;  /* 0x0000e200ff047b82 */ /* 0x000e300000000a00 */
[----:B------:R-:W1:Y:S01]  /*0150*/  LDC.64 R6, c[0x0][0x380] ;  /* 0x0000e000ff067b82 */ /* 0x000e620000000a00 */
[----:B0-----:R-:W-:-:S06]  /*0160*/  IMAD.WIDE R4, R2, 0x4, R4 ;  /* 0x0000000402047825 */ /* 0x001fcc00078e0204 */
[----:B------:R-:W2:Y:S01]  /*0170*/  LDG.E R4, desc[UR36][R4.64] ;  /* 0x0000002404047981 */ /* 0x000ea2000c1e1900 */
[----:B-1----:R-:W-:-:S04]  /*0180*/  IMAD.WIDE R2, R2, 0x4, R6 ;  /* 0x0000000402027825 */ /* 0x002fc800078e0206 */
[----:B--2---:R-:W-:-:S05]  /*0190*/  FMUL R7, R4, R4 ;  /* 0x0000000404077220 */ /* 0x004fca0000400000 */
[----:B------:R-:W-:Y:S01]  /*01a0*/  STG.E desc[UR36][R2.64], R7 ;  /* 0x0000000702007986 */ /* 0x000fe2000c101924 */
[----:B------:R-:W-:Y:S05]  /*01b0*/  EXIT ;  /* 0x000000000000794d */ /* 0x000fea0003800000 */
.L_x_1:
[----:B------:R-:W-:-:S00]  /*01c0*/  BRA `(.L_x_1) ;  /* 0xfffffffc00fc7947 */ /* 0x000fc0000383ffff */
[----:B------:R-:W-:-:S00]  /*01d0*/  NOP ;  /* 0x0000000000007918 */ /* 0x000fc00000000000 */
        /* <DEDUP_REMOVED lines=10> */
.L_x_2:


//--------------------- .nv.global.init           --------------------------
	.section	.nv.global.init,"aw",@progbits
.nv.global.init:
	.type		$str,@object
	.size		$str,(.L_0 - $str)
$str:
        /*0000*/ 	.byte	0x74, 0x68, 0x72, 0x65, 0x61, 0x64, 0x20, 0x25, 0x64, 0x20, 0x69, 0x6e, 0x20, 0x62, 0x6c, 0x6f
        /*0010*/ 	.byte	0x63, 0x6b, 0x20, 0x25, 0x64, 0x3a, 0x20, 0x69, 0x64, 0x78, 0x20, 0x3d, 0x20, 0x25, 0x64, 0x0a
        /*0020*/ 	.byte	0x00
.L_0:


//--------------------- .nv.shared.reserved.0     --------------------------
	.section	.nv.shared.reserved.0,"aw",@nobits
	.weak		__nv_reservedSMEM_offset_0_alias
	.size		__nv_reservedSMEM_offset_0_alias, 0, 64
	.other		__nv_reservedSMEM_offset_0_alias,@"STO_CUDA_RESERVED_SHARED STV_DEFAULT"
__nv_reservedSMEM_offset_0_alias:
	.zero		0
	.zero		64


//--------------------- .nv.constant0._Z6squarePfS_ --------------------------
	.section	.nv.constant0._Z6squarePfS_,"a",@progbits
	.sectionflags	@""
	.align	4
.nv.constant0._Z6squarePfS_:
	.zero		912


//--------------------- SYMBOLS --------------------------

	.type		.nv.reservedSmem.offset0,@object
	.size		.nv.reservedSmem.offset0,0x4
	.type		vprintf,@function
